	.headerflags	@"EF_CUDA_TEXMODE_UNIFIED EF_CUDA_64BIT_ADDRESS EF_CUDA_ACCELERATORS EF_CUDA_SM90 EF_CUDA_VIRTUAL_SM(EF_CUDA_SM90)"
	.elftype	@"ET_EXEC"


//--------------------- .nv.info                  --------------------------
	.section	.nv.info,"",@"SHT_CUDA_INFO"
	.align	4


	//----- nvinfo : EIATTR_REGCOUNT
	.align		4
        /*0000*/ 	.byte	0x04, 0x2f
        /*0002*/ 	.short	(.L_3 - .L_2)
	.align		4
.L_2:
        /*0004*/ 	.word	index@(triton_poi_fused__native_batch_norm_legit_no_training_add_silu_36)
        /*0008*/ 	.word	0x00000013


	//----- nvinfo : EIATTR_MIN_STACK_SIZE
	.align		4
.L_3:
        /*000c*/ 	.byte	0x04, 0x12
        /*000e*/ 	.short	(.L_5 - .L_4)
	.align		4
.L_4:
        /*0010*/ 	.word	index@(triton_poi_fused__native_batch_norm_legit_no_training_add_silu_36)
        /*0014*/ 	.word	0x00000000


	//----- nvinfo : EIATTR_FRAME_SIZE
	.align		4
.L_5:
        /*0018*/ 	.byte	0x04, 0x11
        /*001a*/ 	.short	(.L_7 - .L_6)
	.align		4
.L_6:
        /*001c*/ 	.word	index@(triton_poi_fused__native_batch_norm_legit_no_training_add_silu_36)
        /*0020*/ 	.word	0x00000000


	//----- nvinfo : EIATTR_MIN_STACK_SIZE
	.align		4
.L_7:
        /*0024*/ 	.byte	0x04, 0x12
        /*0026*/ 	.short	(.L_9 - .L_8)
	.align		4
.L_8:
        /*0028*/ 	.word	index@(triton_poi_fused__native_batch_norm_legit_no_training_add_silu_36)
        /*002c*/ 	.word	0x00000000
.L_9:


//--------------------- .nv.info.triton_poi_fused__native_batch_norm_legit_no_training_add_silu_36 --------------------------
	.section	.nv.info.triton_poi_fused__native_batch_norm_legit_no_training_add_silu_36,"",@"SHT_CUDA_INFO"
	.sectionflags	@""
	.align	4


	//----- nvinfo : EIATTR_CUDA_API_VERSION
	.align		4
        /*0000*/ 	.byte	0x04, 0x37
        /*0002*/ 	.short	(.L_11 - .L_10)
.L_10:
        /*0004*/ 	.word	0x0000007c


	//----- nvinfo : EIATTR_KPARAM_INFO
	.align		4
.L_11:
        /*0008*/ 	.byte	0x04, 0x17
        /*000a*/ 	.short	(.L_13 - .L_12)
.L_12:
        /*000c*/ 	.word	0x00000000
        /*0010*/ 	.short	0x0007
        /*0012*/ 	.short	0x0038
        /*0014*/ 	.byte	0x00, 0xf0, 0x11, 0x00


	//----- nvinfo : EIATTR_KPARAM_INFO
	.align		4
.L_13:
        /*0018*/ 	.byte	0x04, 0x17
        /*001a*/ 	.short	(.L_15 - .L_14)
.L_14:
        /*001c*/ 	.word	0x00000000
        /*0020*/ 	.short	0x0006
        /*0022*/ 	.short	0x0030
        /*0024*/ 	.byte	0x00, 0xf4, 0x21, 0x00


	//----- nvinfo : EIATTR_KPARAM_INFO
	.align		4
.L_15:
        /*0028*/ 	.byte	0x04, 0x17
        /*002a*/ 	.short	(.L_17 - .L_16)
.L_16:
        /*002c*/ 	.word	0x00000000
        /*0030*/ 	.short	0x0005
        /*0032*/ 	.short	0x0028
        /*0034*/ 	.byte	0x00, 0xf4, 0x21, 0x00


	//----- nvinfo : EIATTR_KPARAM_INFO
	.align		4
.L_17:
        /*0038*/ 	.byte	0x04, 0x17
        /*003a*/ 	.short	(.L_19 - .L_18)
.L_18:
        /*003c*/ 	.word	0x00000000
        /*0040*/ 	.short	0x0004
        /*0042*/ 	.short	0x0020
        /*0044*/ 	.byte	0x00, 0xf4, 0x21, 0x00


	//----- nvinfo : EIATTR_KPARAM_INFO
	.align		4
.L_19:
        /*0048*/ 	.byte	0x04, 0x17
        /*004a*/ 	.short	(.L_21 - .L_20)
.L_20:
        /*004c*/ 	.word	0x00000000
        /*0050*/ 	.short	0x0003
        /*0052*/ 	.short	0x0018
        /*0054*/ 	.byte	0x00, 0xf4, 0x21, 0x00


	//----- nvinfo : EIATTR_KPARAM_INFO
	.align		4
.L_21:
        /*0058*/ 	.byte	0x04, 0x17
        /*005a*/ 	.short	(.L_23 - .L_22)
.L_22:
        /*005c*/ 	.word	0x00000000
        /*0060*/ 	.short	0x0002
        /*0062*/ 	.short	0x0010
        /*0064*/ 	.byte	0x00, 0xf4, 0x21, 0x00


	//----- nvinfo : EIATTR_KPARAM_INFO
	.align		4
.L_23:
        /*0068*/ 	.byte	0x04, 0x17
        /*006a*/ 	.short	(.L_25 - .L_24)
.L_24:
        /*006c*/ 	.word	0x00000000
        /*0070*/ 	.short	0x0001
        /*0072*/ 	.short	0x0008
        /*0074*/ 	.byte	0x00, 0xf4, 0x21, 0x00


	//----- nvinfo : EIATTR_KPARAM_INFO
	.align		4
.L_25:
        /*0078*/ 	.byte	0x04, 0x17
        /*007a*/ 	.short	(.L_27 - .L_26)
.L_26:
        /*007c*/ 	.word	0x00000000
        /*0080*/ 	.short	0x0000
        /*0082*/ 	.short	0x0000
        /*0084*/ 	.byte	0x00, 0xf4, 0x21, 0x00


	//----- nvinfo : EIATTR_SPARSE_MMA_MASK
	.align		4
.L_27:
        /*0088*/ 	.byte	0x03, 0x50
        /*008a*/ 	.short	0x0000


	//----- nvinfo : EIATTR_MAXREG_COUNT
	.align		4
        /*008c*/ 	.byte	0x03, 0x1b
        /*008e*/ 	.short	0x00ff


	//----- nvinfo : EIATTR_EXIT_INSTR_OFFSETS
	.align		4
        /*0090*/ 	.byte	0x04, 0x1c
        /*0092*/ 	.short	(.L_29 - .L_28)


	//   ....[0]....
.L_28:
        /*0094*/ 	.word	0x00000560


	//----- nvinfo : EIATTR_REQNTID
	.align		4
.L_29:
        /*0098*/ 	.byte	0x04, 0x10
        /*009a*/ 	.short	(.L_31 - .L_30)
.L_30:
        /*009c*/ 	.word	0x00000080
        /*00a0*/ 	.word	0x00000001
        /*00a4*/ 	.word	0x00000001


	//----- nvinfo : EIATTR_CBANK_PARAM_SIZE
	.align		4
.L_31:
        /*00a8*/ 	.byte	0x03, 0x19
        /*00aa*/ 	.short	0x003c


	//----- nvinfo : EIATTR_PARAM_CBANK
	.align		4
        /*00ac*/ 	.byte	0x04, 0x0a
        /*00ae*/ 	.short	(.L_33 - .L_32)
	.align		4
.L_32:
        /*00b0*/ 	.word	index@(.nv.constant0.triton_poi_fused__native_batch_norm_legit_no_training_add_silu_36)
        /*00b4*/ 	.short	0x0210
        /*00b6*/ 	.short	0x003c


	//----- nvinfo : EIATTR_SW_WAR
	.align		4
.L_33:
        /*00b8*/ 	.byte	0x04, 0x36
        /*00ba*/ 	.short	(.L_35 - .L_34)
.L_34:
        /*00bc*/ 	.word	0x00000008
.L_35:


//--------------------- .nv.callgraph             --------------------------
	.section	.nv.callgraph,"",@"SHT_CUDA_CALLGRAPH"
	.align	4
	.sectionentsize	8
	.align		4
        /*0000*/ 	.word	0x00000000
	.align		4
        /*0004*/ 	.word	0xffffffff
	.align		4
        /*0008*/ 	.word	0x00000000
	.align		4
        /*000c*/ 	.word	0xfffffffe
	.align		4
        /*0010*/ 	.word	0x00000000
	.align		4
        /*0014*/ 	.word	0xfffffffd
	.align		4
        /*0018*/ 	.word	0x00000000
	.align		4
        /*001c*/ 	.word	0xfffffffc


//--------------------- .nv.constant4             --------------------------
	.section	.nv.constant4,"a",@progbits
	.align	8
	.align		8
.nv.constant4:
        /*0000*/ 	.dword	_$_str
	.align		8
        /*0008*/ 	.dword	_$_str_$_2


//--------------------- .text.triton_poi_fused__native_batch_norm_legit_no_training_add_silu_36 --------------------------
	.section	.text.triton_poi_fused__native_batch_norm_legit_no_training_add_silu_36,"ax",@progbits
	.align	128
        .global         triton_poi_fused__native_batch_norm_legit_no_training_add_silu_36
        .type           triton_poi_fused__native_batch_norm_legit_no_training_add_silu_36,@function
        .size           triton_poi_fused__native_batch_norm_legit_no_training_add_silu_36,(.L_x_1 - triton_poi_fused__native_batch_norm_legit_no_training_add_silu_36)
        .other          triton_poi_fused__native_batch_norm_legit_no_training_add_silu_36,@"STO_CUDA_ENTRY STV_DEFAULT"
triton_poi_fused__native_batch_norm_legit_no_training_add_silu_36:
.text.triton_poi_fused__native_batch_norm_legit_no_training_add_silu_36:
[----:B------:R-:W-:Y:S01]  /*0000*/  LDC R1, c[0x0][0x28] ;  /* 0x00000a00ff017b82 */ /* 0x000fe20000000800 */
[----:B------:R-:W1:Y:S07]  /*0010*/  S2R R0, SR_TID.X ;  /* 0x0000000000007919 */ /* 0x000e6e0000002100 */
[----:B------:R-:W2:Y:S01]  /*0020*/  LDC.64 R2, c[0x0][0x228] ;  /* 0x00008a00ff027b82 */ /* 0x000ea20000000a00 */
[----:B------:R-:W-:Y:S01]  /*0030*/  ULDC.64 UR4, c[0x0][0x208] ;  /* 0x0000820000047ab9 */ /* 0x000fe20000000a00 */
[----:B------:R-:W3:Y:S06]  /*0040*/  S2R R7, SR_CTAID.X ;  /* 0x0000000000077919 */ /* 0x000eec0000002500 */
[----:B------:R-:W4:Y:S08]  /*0050*/  LDC.64 R8, c[0x0][0x230] ;  /* 0x00008c00ff087b82 */ /* 0x000f300000000a00 */
[----:B------:R-:W5:Y:S01]  /*0060*/  LDC.64 R12, c[0x0][0x238] ;  /* 0x00008e00ff0c7b82 */ /* 0x000f620000000a00 */
[----:B-1----:R-:W-:-:S02]  /*0070*/  SHF.L.U32 R0, R0, 0x1, RZ ;  /* 0x0000000100007819 */ /* 0x002fc400000006ff */
[----:B---3--:R-:W-:Y:S02]  /*0080*/  SHF.R.S32.HI R5, RZ, 0x17, R7 ;  /* 0x00000017ff057819 */ /* 0x008fe40000011407 */
[----:B------:R-:W-:Y:S02]  /*0090*/  LOP3.LUT R0, R0, 0xfe, RZ, 0xc0, !PT ;  /* 0x000000fe00007812 */ /* 0x000fe400078ec0ff */
[----:B------:R-:W-:Y:S02]  /*00a0*/  SGXT R5, R5, 0x1 ;  /* 0x000000010505781a */ /* 0x000fe40000000200 */
[----:B------:R-:W-:Y:S02]  /*00b0*/  LEA R0, R7, R0, 0x8 ;  /* 0x0000000007007211 */ /* 0x000fe400078e40ff */
[----:B------:R-:W1:Y:S02]  /*00c0*/  LDC.64 R6, c[0x0][0x220] ;  /* 0x00008800ff067b82 */ /* 0x000e640000000a00 */
[----:B------:R-:W-:-:S04]  /*00d0*/  LEA.HI R5, R5, R0, RZ, 0x8 ;  /* 0x0000000005057211 */ /* 0x000fc800078f40ff */
[----:B------:R-:W-:-:S04]  /*00e0*/  LOP3.LUT R5, R5, 0xffffff00, RZ, 0xc0, !PT ;  /* 0xffffff0005057812 */ /* 0x000fc800078ec0ff */
[----:B------:R-:W-:Y:S02]  /*00f0*/  IADD3 R11, R0, -R5, RZ ;  /* 0x80000005000b7210 */ /* 0x000fe40007ffe0ff */
[----:B------:R-:W3:Y:S03]  /*0100*/  LDC.64 R4, c[0x0][0x218] ;  /* 0x00008600ff047b82 */ /* 0x000ee60000000a00 */
[----:B--2---:R-:W-:-:S06]  /*0110*/  IMAD.WIDE R2, R11, 0x4, R2 ;  /* 0x000000040b027825 */ /* 0x004fcc00078e0202 */
[----:B------:R-:W2:Y:S01]  /*0120*/  LDG.E.EL.64 R2, desc[UR4][R2.64] ;  /* 0x0000000402027981 */ /* 0x000ea2000c2e1b00 */
[----:B-1----:R-:W-:-:S04]  /*0130*/  IMAD.WIDE R6, R11, 0x4, R6 ;  /* 0x000000040b067825 */ /* 0x002fc800078e0206 */
[C---:B----4-:R-:W-:Y:S02]  /*0140*/  IMAD.WIDE R8, R11.reuse, 0x4, R8 ;  /* 0x000000040b087825 */ /* 0x050fe400078e0208 */
[----:B------:R-:W4:Y:S02]  /*0150*/  LDG.E.EL.64 R6, desc[UR4][R6.64] ;  /* 0x0000000406067981 */ /* 0x000f24000c2e1b00 */
[----:B-----5:R-:W-:Y:S02]  /*0160*/  IMAD.WIDE R12, R11, 0x4, R12 ;  /* 0x000000040b0c7825 */ /* 0x020fe400078e020c */
[----:B------:R-:W5:Y:S01]  /*0170*/  LDG.E.EL.64 R8, desc[UR4][R8.64] ;  /* 0x0000000408087981 */ /* 0x000f62000c2e1b00 */
[----:B------:R-:W1:Y:S01]  /*0180*/  LDC.64 R10, c[0x0][0x240] ;  /* 0x00009000ff0a7b82 */ /* 0x000e620000000a00 */
[C---:B---3--:R-:W-:Y:S02]  /*0190*/  IMAD.WIDE R4, R0.reuse, 0x4, R4 ;  /* 0x0000000400047825 */ /* 0x048fe400078e0204 */
[----:B------:R-:W5:Y:S04]  /*01a0*/  LDG.E.EL.64 R12, desc[UR4][R12.64] ;  /* 0x000000040c0c7981 */ /* 0x000f68000c2e1b00 */
[----:B------:R-:W4:Y:S01]  /*01b0*/  LDG.E.64 R4, desc[UR4][R4.64] ;  /* 0x0000000404047981 */ /* 0x000f22000c1e1b00 */
[----:B-1----:R-:W-:-:S06]  /*01c0*/  IMAD.WIDE R10, R0, 0x4, R10 ;  /* 0x00000004000a7825 */ /* 0x002fcc00078e020a */
[----:B------:R-:W3:Y:S01]  /*01d0*/  LDG.E.64 R10, desc[UR4][R10.64] ;  /* 0x000000040a0a7981 */ /* 0x000ee2000c1e1b00 */
[----:B--2---:R-:W-:Y:S01]  /*01e0*/  FADD R2, R2, 0.0010000000474974513054 ;  /* 0x3a83126f02027421 */ /* 0x004fe20000000000 */
[----:B------:R-:W-:-:S03]  /*01f0*/  FADD R3, R3, 0.0010000000474974513054 ;  /* 0x3a83126f03037421 */ /* 0x000fc60000000000 */
[----:B------:R-:W1:Y:S08]  /*0200*/  MUFU.SQRT R14, R2 ;  /* 0x00000002000e7308 */ /* 0x000e700000002000 */
[----:B------:R-:W2:Y:S01]  /*0210*/  MUFU.SQRT R15, R3 ;  /* 0x00000003000f7308 */ /* 0x000ea20000002000 */
[C---:B-1----:R-:W-:Y:S02]  /*0220*/  FSETP.GT.AND P0, PT, R14.reuse, 8.50705917302346158658e+37, PT ;  /* 0x7e8000000e00780b */ /* 0x042fe40003f04000 */
[----:B------:R-:W-:-:S02]  /*0230*/  FSETP.GEU.AND P2, PT, R14, 1.175494350822287508e-38, PT ;  /* 0x008000000e00780b */ /* 0x000fc40003f4e000 */
[C---:B--2---:R-:W-:Y:S02]  /*0240*/  FSETP.GT.AND P1, PT, R15.reuse, 8.50705917302346158658e+37, PT ;  /* 0x7e8000000f00780b */ /* 0x044fe40003f24000 */
[----:B------:R-:W-:-:S07]  /*0250*/  FSETP.GEU.AND P3, PT, R15, 1.175494350822287508e-38, PT ;  /* 0x008000000f00780b */ /* 0x000fce0003f6e000 */
[----:B------:R-:W-:Y:S01]  /*0260*/  @P0 FMUL R14, R14, 0.25 ;  /* 0x3e8000000e0e0820 */ /* 0x000fe20000400000 */
[----:B------:R-:W-:-:S03]  /*0270*/  HFMA2.MMA R2, -RZ, RZ, 1.625, 0 ;  /* 0x3e800000ff027435 */ /* 0x000fc600000001ff */
[----:B------:R-:W-:Y:S01]  /*0280*/  @!P2 FMUL R14, R14, 16777216 ;  /* 0x4b8000000e0ea820 */ /* 0x000fe20000400000 */
[----:B------:R-:W-:-:S05]  /*0290*/  @P1 FMUL R15, R15, 0.25 ;  /* 0x3e8000000f0f1820 */ /* 0x000fca0000400000 */
[----:B------:R-:W1:Y:S01]  /*02a0*/  MUFU.RCP R14, R14 ;  /* 0x0000000e000e7308 */ /* 0x000e620000001000 */
[----:B------:R-:W-:Y:S01]  /*02b0*/  @!P3 FMUL R15, R15, 16777216 ;  /* 0x4b8000000f0fb820 */ /* 0x000fe20000400000 */
[----:B------:R-:W-:-:S06]  /*02c0*/  FSEL R3, R2, 1, P0 ;  /* 0x3f80000002037808 */ /* 0x000fcc0000000000 */
[----:B------:R-:W2:Y:S01]  /*02d0*/  MUFU.RCP R15, R15 ;  /* 0x0000000f000f7308 */ /* 0x000ea20000001000 */
[----:B------:R-:W-:Y:S01]  /*02e0*/  @!P2 FMUL R3, R3, 16777216 ;  /* 0x4b8000000303a820 */ /* 0x000fe20000400000 */
[----:B------:R-:W-:Y:S01]  /*02f0*/  FSEL R16, R2, 1, P1 ;  /* 0x3f80000002107808 */ /* 0x000fe20000800000 */
[----:B----4-:R-:W-:Y:S02]  /*0300*/  FADD R4, R4, -R6 ;  /* 0x8000000604047221 */ /* 0x010fe40000000000 */
[----:B-1----:R-:W-:Y:S02]  /*0310*/  FMUL R3, R14, R3 ;  /* 0x000000030e037220 */ /* 0x002fe40000400000 */
[----:B------:R-:W-:Y:S01]  /*0320*/  @!P3 FMUL R16, R16, 16777216 ;  /* 0x4b8000001010b820 */ /* 0x000fe20000400000 */
[----:B------:R-:W-:Y:S01]  /*0330*/  FADD R5, R5, -R7 ;  /* 0x8000000705057221 */ /* 0x000fe20000000000 */
[----:B------:R-:W-:Y:S02]  /*0340*/  FMUL R3, R4, R3 ;  /* 0x0000000304037220 */ /* 0x000fe40000400000 */
[----:B--2---:R-:W-:-:S02]  /*0350*/  FMUL R16, R15, R16 ;  /* 0x000000100f107220 */ /* 0x004fc40000400000 */
[----:B-----5:R-:W-:Y:S02]  /*0360*/  FFMA R7, R8, R3, R12 ;  /* 0x0000000308077223 */ /* 0x020fe4000000000c */
[----:B------:R-:W-:Y:S02]  /*0370*/  FMUL R16, R5, R16 ;  /* 0x0000001005107220 */ /* 0x000fe40000400000 */
[----:B------:R-:W-:Y:S02]  /*0380*/  FADD R3, RZ, -R7 ;  /* 0x80000007ff037221 */ /* 0x000fe40000000000 */
[----:B------:R-:W-:Y:S02]  /*0390*/  FFMA R16, R9, R16, R13 ;  /* 0x0000001009107223 */ /* 0x000fe4000000000d */
[----:B------:R-:W-:Y:S02]  /*03a0*/  FMUL R4, R3, 1.4426950216293334961 ;  /* 0x3fb8aa3b03047820 */ /* 0x000fe40000400000 */
[----:B------:R-:W-:-:S04]  /*03b0*/  FADD R3, RZ, -R16 ;  /* 0x80000010ff037221 */ /* 0x000fc80000000000 */
[----:B------:R-:W-:Y:S01]  /*03c0*/  FMUL R6, R3, 1.4426950216293334961 ;  /* 0x3fb8aa3b03067820 */ /* 0x000fe20000400000 */
[----:B------:R-:W-:-:S04]  /*03d0*/  FSETP.GEU.AND P0, PT, R4, -126, PT ;  /* 0xc2fc00000400780b */ /* 0x000fc80003f0e000 */
[----:B------:R-:W-:-:S09]  /*03e0*/  FSETP.GEU.AND P1, PT, R6, -126, PT ;  /* 0xc2fc00000600780b */ /* 0x000fd20003f2e000 */
[----:B------:R-:W-:-:S04]  /*03f0*/  @!P0 FMUL R4, R4, 0.5 ;  /* 0x3f00000004048820 */ /* 0x000fc80000400000 */
[----:B------:R-:W-:Y:S01]  /*0400*/  @!P1 FMUL R6, R6, 0.5 ;  /* 0x3f00000006069820 */ /* 0x000fe20000400000 */
[----:B------:R-:W1:Y:S08]  /*0410*/  MUFU.EX2 R3, R4 ;  /* 0x0000000400037308 */ /* 0x000e700000000800 */
[----:B------:R-:W2:Y:S01]  /*0420*/  MUFU.EX2 R5, R6 ;  /* 0x0000000600057308 */ /* 0x000ea20000000800 */
[----:B-1----:R-:W-:-:S04]  /*0430*/  @!P0 FMUL R3, R3, R3 ;  /* 0x0000000303038220 */ /* 0x002fc80000400000 */
[----:B------:R-:W-:Y:S01]  /*0440*/  FADD R8, R3, 1 ;  /* 0x3f80000003087421 */ /* 0x000fe20000000000 */
[----:B--2---:R-:W-:-:S04]  /*0450*/  @!P1 FMUL R5, R5, R5 ;  /* 0x0000000505059220 */ /* 0x004fc80000400000 */
[----:B------:R-:W-:Y:S01]  /*0460*/  FADD R9, R5, 1 ;  /* 0x3f80000005097421 */ /* 0x000fe20000000000 */
[----:B------:R-:W-:Y:S01]  /*0470*/  FSETP.GT.AND P0, PT, R8, 8.50705917302346158658e+37, PT ;  /* 0x7e8000000800780b */ /* 0x000fe20003f04000 */
[----:B------:R-:W1:Y:S03]  /*0480*/  LDC.64 R4, c[0x0][0x210] ;  /* 0x00008400ff047b82 */ /* 0x000e660000000a00 */
[----:B------:R-:W-:-:S09]  /*0490*/  FSETP.GT.AND P1, PT, R9, 8.50705917302346158658e+37, PT ;  /* 0x7e8000000900780b */ /* 0x000fd20003f24000 */
[----:B------:R-:W-:-:S04]  /*04a0*/  @P0 FMUL R8, R8, 0.25 ;  /* 0x3e80000008080820 */ /* 0x000fc80000400000 */
[----:B------:R-:W-:Y:S02]  /*04b0*/  @P1 FMUL R9, R9, 0.25 ;  /* 0x3e80000009091820 */ /* 0x000fe40000400000 */
[----:B------:R-:W2:Y:S08]  /*04c0*/  MUFU.RCP R8, R8 ;  /* 0x0000000800087308 */ /* 0x000eb00000001000 */
[----:B------:R-:W4:Y:S01]  /*04d0*/  MUFU.RCP R9, R9 ;  /* 0x0000000900097308 */ /* 0x000f220000001000 */
[----:B------:R-:W-:-:S02]  /*04e0*/  FSEL R3, R2, 1, P0 ;  /* 0x3f80000002037808 */ /* 0x000fc40000000000 */
[----:B------:R-:W-:-:S03]  /*04f0*/  FSEL R2, R2, 1, P1 ;  /* 0x3f80000002027808 */ /* 0x000fc60000800000 */
[----:B--2---:R-:W-:-:S04]  /*0500*/  FMUL R6, R8, R3 ;  /* 0x0000000308067220 */ /* 0x004fc80000400000 */
[----:B---3--:R-:W-:Y:S01]  /*0510*/  FFMA R10, R7, R6, R10 ;  /* 0x00000006070a7223 */ /* 0x008fe2000000000a */
[----:B----4-:R-:W-:Y:S01]  /*0520*/  FMUL R12, R9, R2 ;  /* 0x00000002090c7220 */ /* 0x010fe20000400000 */
[----:B-1----:R-:W-:-:S04]  /*0530*/  IMAD.WIDE R2, R0, 0x4, R4 ;  /* 0x0000000400027825 */ /* 0x002fc800078e0204 */
[----:B------:R-:W-:-:S05]  /*0540*/  FFMA R11, R16, R12, R11 ;  /* 0x0000000c100b7223 */ /* 0x000fca000000000b */
[----:B------:R-:W-:Y:S01]  /*0550*/  STG.E.64 desc[UR4][R2.64], R10 ;  /* 0x0000000a02007986 */ /* 0x000fe2000c101b04 */
[----:B------:R-:W-:Y:S05]  /*0560*/  EXIT ;  /* 0x000000000000794d */ /* 0x000fea0003800000 */
.L_x_0:
[----:B------:R-:W-:-:S00]  /*0570*/  BRA `(.L_x_0) ;  /* 0xfffffffc00fc7947 */ /* 0x000fc0000383ffff */
[----:B------:R-:W-:-:S00]  /*0580*/  NOP ;  /* 0x0000000000007918 */ /* 0x000fc00000000000 */
[----:B------:R-:W-:-:S00]  /*0590*/  NOP ;  /* 0x0000000000007918 */ /* 0x000fc00000000000 */
[----:B------:R-:W-:-:S00]  /*05a0*/  NOP ;  /* 0x0000000000007918 */ /* 0x000fc00000000000 */
[----:B------:R-:W-:-:S00]  /*05b0*/  NOP ;  /* 0x0000000000007918 */ /* 0x000fc00000000000 */
[----:B------:R-:W-:-:S00]  /*05c0*/  NOP ;  /* 0x0000000000007918 */ /* 0x000fc00000000000 */
[----:B------:R-:W-:-:S00]  /*05d0*/  NOP ;  /* 0x0000000000007918 */ /* 0x000fc00000000000 */
[----:B------:R-:W-:-:S00]  /*05e0*/  NOP ;  /* 0x0000000000007918 */ /* 0x000fc00000000000 */
[----:B------:R-:W-:-:S00]  /*05f0*/  NOP ;  /* 0x0000000000007918 */ /* 0x000fc00000000000 */
.L_x_1:


//--------------------- .nv.global.init           --------------------------
	.section	.nv.global.init,"aw",@progbits
.nv.global.init:
	.type		_$_str,@object
	.size		_$_str,(_$_str_$_2 - _$_str)
_$_str:
        /*0000*/ 	.byte	0x5f, 0x5f, 0x43, 0x55, 0x44, 0x41, 0x5f, 0x46, 0x54, 0x5a, 0x00
	.type		_$_str_$_2,@object
	.size		_$_str_$_2,(.L_1 - _$_str_$_2)
_$_str_$_2:
        /*000b*/ 	.byte	0x5f, 0x5f, 0x43, 0x55, 0x44, 0x41, 0x5f, 0x50, 0x52, 0x45, 0x43, 0x5f, 0x53, 0x51, 0x52, 0x54
        /*001b*/ 	.byte	0x00
.L_1:


//--------------------- .nv.constant0.triton_poi_fused__native_batch_norm_legit_no_training_add_silu_36 --------------------------
	.section	.nv.constant0.triton_poi_fused__native_batch_norm_legit_no_training_add_silu_36,"a",@progbits
	.sectionflags	@""
	.align	4
.nv.constant0.triton_poi_fused__native_batch_norm_legit_no_training_add_silu_36:
	.zero		588
